	.headerflags	@"EF_CUDA_TEXMODE_UNIFIED EF_CUDA_64BIT_ADDRESS EF_CUDA_SM86 EF_CUDA_VIRTUAL_SM(EF_CUDA_SM86)"
	.elftype	@"ET_EXEC"


//--------------------- .nv.info                  --------------------------
	.section	.nv.info,"",@"SHT_CUDA_INFO"
	.align	4


	//----- nvinfo : EIATTR_REGCOUNT
	.align		4
        /*0000*/ 	.byte	0x04, 0x2f
        /*0002*/ 	.short	(.L_1 - .L_0)
	.align		4
.L_0:
        /*0004*/ 	.word	index@(triton_poi_fused_add_mul_8)
        /*0008*/ 	.word	0x00000012


	//----- nvinfo : EIATTR_MIN_STACK_SIZE
	.align		4
.L_1:
        /*000c*/ 	.byte	0x04, 0x12
        /*000e*/ 	.short	(.L_3 - .L_2)
	.align		4
.L_2:
        /*0010*/ 	.word	index@(triton_poi_fused_add_mul_8)
        /*0014*/ 	.word	0x00000000


	//----- nvinfo : EIATTR_FRAME_SIZE
	.align		4
.L_3:
        /*0018*/ 	.byte	0x04, 0x11
        /*001a*/ 	.short	(.L_5 - .L_4)
	.align		4
.L_4:
        /*001c*/ 	.word	index@(triton_poi_fused_add_mul_8)
        /*0020*/ 	.word	0x00000000


	//----- nvinfo : EIATTR_MIN_STACK_SIZE
	.align		4
.L_5:
        /*0024*/ 	.byte	0x04, 0x12
        /*0026*/ 	.short	(.L_7 - .L_6)
	.align		4
.L_6:
        /*0028*/ 	.word	index@(triton_poi_fused_add_mul_8)
        /*002c*/ 	.word	0x00000000
.L_7:


//--------------------- .nv.info.triton_poi_fused_add_mul_8 --------------------------
	.section	.nv.info.triton_poi_fused_add_mul_8,"",@"SHT_CUDA_INFO"
	.sectionflags	@""
	.align	4


	//----- nvinfo : EIATTR_CUDA_API_VERSION
	.align		4
        /*0000*/ 	.byte	0x04, 0x37
        /*0002*/ 	.short	(.L_9 - .L_8)
.L_8:
        /*0004*/ 	.word	0x0000007c


	//----- nvinfo : EIATTR_SW2861232_WAR
	.align		4
.L_9:
        /*0008*/ 	.byte	0x01, 0x35
	.zero		2


	//----- nvinfo : EIATTR_PARAM_CBANK
	.align		4
        /*000c*/ 	.byte	0x04, 0x0a
        /*000e*/ 	.short	(.L_11 - .L_10)
	.align		4
.L_10:
        /*0010*/ 	.word	index@(.nv.constant0.triton_poi_fused_add_mul_8)
        /*0014*/ 	.short	0x0160
        /*0016*/ 	.short	0x0030


	//----- nvinfo : EIATTR_CBANK_PARAM_SIZE
	.align		4
.L_11:
        /*0018*/ 	.byte	0x03, 0x19
        /*001a*/ 	.short	0x0030


	//----- nvinfo : EIATTR_KPARAM_INFO
	.align		4
        /*001c*/ 	.byte	0x04, 0x17
        /*001e*/ 	.short	(.L_13 - .L_12)
.L_12:
        /*0020*/ 	.word	0x00000000
        /*0024*/ 	.short	0x0005
        /*0026*/ 	.short	0x0028
        /*0028*/ 	.byte	0x00, 0xf4, 0x21, 0x00


	//----- nvinfo : EIATTR_KPARAM_INFO
	.align		4
.L_13:
        /*002c*/ 	.byte	0x04, 0x17
        /*002e*/ 	.short	(.L_15 - .L_14)
.L_14:
        /*0030*/ 	.word	0x00000000
        /*0034*/ 	.short	0x0004
        /*0036*/ 	.short	0x0020
        /*0038*/ 	.byte	0x00, 0xf0, 0x11, 0x00


	//----- nvinfo : EIATTR_KPARAM_INFO
	.align		4
.L_15:
        /*003c*/ 	.byte	0x04, 0x17
        /*003e*/ 	.short	(.L_17 - .L_16)
.L_16:
        /*0040*/ 	.word	0x00000000
        /*0044*/ 	.short	0x0003
        /*0046*/ 	.short	0x0018
        /*0048*/ 	.byte	0x00, 0xf4, 0x21, 0x00


	//----- nvinfo : EIATTR_KPARAM_INFO
	.align		4
.L_17:
        /*004c*/ 	.byte	0x04, 0x17
        /*004e*/ 	.short	(.L_19 - .L_18)
.L_18:
        /*0050*/ 	.word	0x00000000
        /*0054*/ 	.short	0x0002
        /*0056*/ 	.short	0x0010
        /*0058*/ 	.byte	0x00, 0xf4, 0x21, 0x00


	//----- nvinfo : EIATTR_KPARAM_INFO
	.align		4
.L_19:
        /*005c*/ 	.byte	0x04, 0x17
        /*005e*/ 	.short	(.L_21 - .L_20)
.L_20:
        /*0060*/ 	.word	0x00000000
        /*0064*/ 	.short	0x0001
        /*0066*/ 	.short	0x0008
        /*0068*/ 	.byte	0x00, 0xf4, 0x21, 0x00


	//----- nvinfo : EIATTR_KPARAM_INFO
	.align		4
.L_21:
        /*006c*/ 	.byte	0x04, 0x17
        /*006e*/ 	.short	(.L_23 - .L_22)
.L_22:
        /*0070*/ 	.word	0x00000000
        /*0074*/ 	.short	0x0000
        /*0076*/ 	.short	0x0000
        /*0078*/ 	.byte	0x00, 0xf4, 0x21, 0x00


	//----- nvinfo : EIATTR_MAXREG_COUNT
	.align		4
.L_23:
        /*007c*/ 	.byte	0x03, 0x1b
        /*007e*/ 	.short	0x00ff


	//----- nvinfo : EIATTR_EXIT_INSTR_OFFSETS
	.align		4
        /*0080*/ 	.byte	0x04, 0x1c
        /*0082*/ 	.short	(.L_25 - .L_24)


	//   ....[0]....
.L_24:
        /*0084*/ 	.word	0x00000220


	//----- nvinfo : EIATTR_REQNTID
	.align		4
.L_25:
        /*0088*/ 	.byte	0x04, 0x10
        /*008a*/ 	.short	(.L_27 - .L_26)
.L_26:
        /*008c*/ 	.word	0x00000100
        /*0090*/ 	.word	0x00000001
        /*0094*/ 	.word	0x00000001
.L_27:


//--------------------- .nv.callgraph             --------------------------
	.section	.nv.callgraph,"",@"SHT_CUDA_CALLGRAPH"
	.align	4
	.sectionentsize	8
	.align		4
        /*0000*/ 	.word	0x00000000
	.align		4
        /*0004*/ 	.word	0xffffffff
	.align		4
        /*0008*/ 	.word	0x00000000
	.align		4
        /*000c*/ 	.word	0xfffffffe
	.align		4
        /*0010*/ 	.word	0x00000000
	.align		4
        /*0014*/ 	.word	0xfffffffd
	.align		4
        /*0018*/ 	.word	0x00000000
	.align		4
        /*001c*/ 	.word	0xfffffffc


//--------------------- .nv.rel.action            --------------------------
	.section	.nv.rel.action,"",@"SHT_CUDA_RELOCINFO"
	.align	8
	.sectionentsize	8
        /*0000*/ 	.byte	0x73, 0x00, 0x00, 0x00, 0x00, 0x00, 0x00, 0x00, 0x00, 0x00, 0x00, 0x11, 0x25, 0x00, 0x05, 0x36


//--------------------- .nv.constant0.triton_poi_fused_add_mul_8 --------------------------
	.section	.nv.constant0.triton_poi_fused_add_mul_8,"a",@progbits
	.sectionflags	@""
	.align	4
.nv.constant0.triton_poi_fused_add_mul_8:
	.zero		400


//--------------------- .text.triton_poi_fused_add_mul_8 --------------------------
	.section	.text.triton_poi_fused_add_mul_8,"ax",@progbits
	.sectioninfo	@"SHI_REGISTERS=18"
	.align	128
        .global         triton_poi_fused_add_mul_8
        .type           triton_poi_fused_add_mul_8,@function
        .size           triton_poi_fused_add_mul_8,(.L_x_1 - triton_poi_fused_add_mul_8)
        .other          triton_poi_fused_add_mul_8,@"STO_CUDA_ENTRY STV_DEFAULT"
triton_poi_fused_add_mul_8:
.text.triton_poi_fused_add_mul_8:
[----:B------:R-:W-:Y:S02]  /*0000*/  MOV R1, c[0x0][0x28] ;  /* 0x00000a0000017a02 */ /* 0x000fe40000000f00 */
[----:B------:R-:W0:Y:S01]  /*0010*/  S2R R0, SR_TID.X ;  /* 0x0000000000007919 */ /* 0x000e220000002100 */
[----:B------:R-:W-:Y:S01]  /*0020*/  IMAD.MOV.U32 R15, RZ, RZ, 0x2 ;  /* 0x00000002ff0f7424 */ /* 0x000fe200078e00ff */
[----:B------:R-:W-:Y:S02]  /*0030*/  ULDC.64 UR4, c[0x0][0x118] ;  /* 0x0000460000047ab9 */ /* 0x000fe40000000a00 */
[----:B------:R-:W1:Y:S01]  /*0040*/  S2R R3, SR_CTAID.X ;  /* 0x0000000000037919 */ /* 0x000e620000002500 */
[----:B0-----:R-:W-:-:S05]  /*0050*/  IMAD.SHL.U32 R0, R0, 0x2, RZ ;  /* 0x0000000200007824 */ /* 0x001fca00078e00ff */
[----:B------:R-:W-:-:S04]  /*0060*/  LOP3.LUT R0, R0, 0x1fe, RZ, 0xc0, !PT ;  /* 0x000001fe00007812 */ /* 0x000fc800078ec0ff */
[----:B-1----:R-:W-:-:S05]  /*0070*/  LEA R0, R3, R0, 0x9 ;  /* 0x0000000003007211 */ /* 0x002fca00078e48ff */
[----:B------:R-:W-:-:S04]  /*0080*/  IMAD.HI R2, R0, 0x38e38e39, RZ ;  /* 0x38e38e3900027827 */ /* 0x000fc800078e02ff */
[----:B------:R-:W-:Y:S01]  /*0090*/  IMAD.WIDE R6, R0, R15, c[0x0][0x170] ;  /* 0x00005c0000067625 */ /* 0x000fe200078e020f */
[----:B------:R-:W-:-:S04]  /*00a0*/  SHF.R.U32.HI R3, RZ, 0x1f, R2 ;  /* 0x0000001fff037819 */ /* 0x000fc80000011602 */
[CC--:B------:R-:W-:Y:S01]  /*00b0*/  LEA.HI.SX32 R5, R2.reuse, R3.reuse, 0x18 ;  /* 0x0000000302057211 */ /* 0x0c0fe200078fc2ff */
[----:B------:R-:W2:Y:S01]  /*00c0*/  LDG.E R6, [R6.64] ;  /* 0x0000000406067981 */ /* 0x000ea2000c1e1900 */
[----:B------:R-:W-:Y:S01]  /*00d0*/  LEA.HI.SX32 R4, R2, R3, 0x10 ;  /* 0x0000000302047211 */ /* 0x000fe200078f82ff */
[----:B------:R-:W-:-:S04]  /*00e0*/  IMAD.WIDE R2, R0, R15, c[0x0][0x160] ;  /* 0x0000580000027625 */ /* 0x000fc800078e020f */
[----:B------:R-:W-:Y:S02]  /*00f0*/  IMAD R5, R5, -0x480, R0 ;  /* 0xfffffb8005057824 */ /* 0x000fe400078e0200 */
[----:B------:R-:W3:Y:S02]  /*0100*/  LDG.E R2, [R2.64] ;  /* 0x0000000402027981 */ /* 0x000ee4000c1e1900 */
[----:B------:R-:W-:-:S04]  /*0110*/  IMAD R4, R4, 0x1b00, R5 ;  /* 0x00001b0004047824 */ /* 0x000fc800078e0205 */
[----:B------:R-:W-:-:S06]  /*0120*/  IMAD.WIDE R4, R4, R15, c[0x0][0x168] ;  /* 0x00005a0004047625 */ /* 0x000fcc00078e020f */
[----:B------:R-:W4:Y:S01]  /*0130*/  LDG.E.EL R4, [R4.64] ;  /* 0x0000000404047981 */ /* 0x000f22000c2e1900 */
[C---:B--2---:R-:W-:Y:S01]  /*0140*/  PRMT R11, R6.reuse, 0x7632, R11 ;  /* 0x00007632060b7816 */ /* 0x044fe2000000000b */
[----:B------:R-:W-:Y:S01]  /*0150*/  IMAD.U32 R13, R6, 0x10000, RZ ;  /* 0x00010000060d7824 */ /* 0x000fe200078e00ff */
[----:B---3--:R-:W-:-:S03]  /*0160*/  PRMT R8, R2, 0x7632, R8 ;  /* 0x0000763202087816 */ /* 0x008fc60000000008 */
[----:B------:R-:W-:Y:S01]  /*0170*/  IMAD.U32 R11, R11, 0x10000, RZ ;  /* 0x000100000b0b7824 */ /* 0x000fe200078e00ff */
[----:B------:R-:W-:Y:S02]  /*0180*/  SHF.L.U32 R9, R2, 0x10, RZ ;  /* 0x0000001002097819 */ /* 0x000fe400000006ff */
[----:B------:R-:W-:Y:S02]  /*0190*/  SHF.L.U32 R8, R8, 0x10, RZ ;  /* 0x0000001008087819 */ /* 0x000fe400000006ff */
[C---:B----4-:R-:W-:Y:S02]  /*01a0*/  PRMT R10, R4.reuse, 0x7632, R10 ;  /* 0x00007632040a7816 */ /* 0x050fe4000000000a */
[----:B------:R-:W-:Y:S02]  /*01b0*/  SHF.L.U32 R12, R4, 0x10, RZ ;  /* 0x00000010040c7819 */ /* 0x000fe400000006ff */
[----:B------:R-:W-:-:S03]  /*01c0*/  SHF.L.U32 R3, R10, 0x10, RZ ;  /* 0x000000100a037819 */ /* 0x000fc600000006ff */
[----:B------:R-:W-:Y:S02]  /*01d0*/  FFMA R9, R12, R13, R9 ;  /* 0x0000000d0c097223 */ /* 0x000fe40000000009 */
[----:B------:R-:W-:Y:S01]  /*01e0*/  FFMA R8, R3, R11, R8 ;  /* 0x0000000b03087223 */ /* 0x000fe20000000008 */
[----:B------:R-:W-:-:S04]  /*01f0*/  IMAD.WIDE R2, R0, R15, c[0x0][0x178] ;  /* 0x00005e0000027625 */ /* 0x000fc800078e020f */
[----:B------:R-:W-:-:S05]  /*0200*/  F2FP.BF16.PACK_AB R9, R8, R9 ;  /* 0x000000090809723e */ /* 0x000fca00000010ff */
[----:B------:R-:W-:Y:S01]  /*0210*/  STG.E [R2.64], R9 ;  /* 0x0000000902007986 */ /* 0x000fe2000c101904 */
[----:B------:R-:W-:Y:S05]  /*0220*/  EXIT ;  /* 0x000000000000794d */ /* 0x000fea0003800000 */
.L_x_0:
[----:B------:R-:W-:-:S00]  /*0230*/  BRA `(.L_x_0) ;  /* 0xfffffff000007947 */ /* 0x000fc0000383ffff */
[----:B------:R-:W-:-:S00]  /*0240*/  NOP ;  /* 0x0000000000007918 */ /* 0x000fc00000000000 */
        /* <DEDUP_REMOVED lines=11> */
.L_x_1:
